.version 8.0
.target sm_80
.visible .entry matrix_mul_kernel(
	.param .u64 param9,
	.param .u64 param10,
	.param .u64 param11,
	.param .u64 param12,
	.param .u64 param13,
	.param .u64 param14
) {
	.reg .u32 %r0, %r1, %r2, %r3, %r4, %r5, %r8, %r15, %r16, %r17, %r18, %r21, %r23, %r25, %r31, %r32, %r39, %r43, %r45, %r49, %r52, %r55, %r56, %r57, %r60, %r64, %r72, %r75, %r78;
	.reg .u64 %rd6, %rd9, %rd10, %rd11, %rd12, %rd13, %rd14, %rd19, %rd24, %rd26, %rd27, %rd28, %rd29, %rd30, %rd33, %rd34, %rd35, %rd36, %rd37, %rd38, %rd40, %rd41, %rd42, %rd44, %rd46, %rd48, %rd50, %rd53, %rd54, %rd58, %rd59, %rd61, %rd62, %rd63, %rd65, %rd66, %rd68, %rd69, %rd70, %rd71, %rd73, %rd76, %rd77;
	.reg .pred %p7, %p20, %p22, %p47, %p51, %p67, %p74;
matrix_mul_kernel_start:
	ld.param.u64 %rd9, [param9];
	ld.param.u64 %rd10, [param10];
	ld.param.u64 %rd11, [param11];
	ld.param.u64 %rd12, [param12];
	ld.param.u64 %rd13, [param13];
	ld.param.u64 %rd14, [param14];
block_5_start:
	mov.u32 %r0, %ctaid.y;
	mov.u32 %r1, %ntid.y;
	mul.lo.s32 %r2, %r0, %r1;
	mov.u32 %r3, %tid.y;
	add.u32 %r4, %r2, %r3;
	mov.u32 %r5, %r4;
	cvt.u64.u32 %rd6, %r4;
	setp.ge.u64 %p7, %rd6, %rd12;
	@%p7 bra block_5_end;
	mov.u32 %r8, %ctaid.x;
	mov.u32 %r15, %ntid.x;
	mul.lo.s32 %r16, %r8, %r15;
	mov.u32 %r17, %tid.x;
	add.u32 %r18, %r16, %r17;
	mov.u32 %r17, %r18;
	cvt.u64.u32 %rd19, %r18;
	setp.ge.u64 %p20, %rd19, %rd14;
	@%p20 bra block_5_end;
block_6_start:
block_7_start:
	cvt.u32.u64 %r21, %rd13;
	setp.eq.u32 %p22, %r21, 0;
	@!%p22 bra if_3_end;
if_3_start:
	mov.u32 %r23, 0;
	cvt.u64.u32 %rd24, %r23;
	mov.u64 %rd12, %rd24;
	bra block_7_end;
if_3_end:
	mov.u32 %r25, 2;
	shl.b64 %rd26, %rd14, %r25;
	mov.u64 %rd27, %rd26;
	cvt.u64.u32 %rd28, %r17;
	sub.u64 %rd29, %rd28, %rd14;
	mov.u64 %rd30, %rd29;
	mov.u32 %r31, 2;
	shl.b32 %r32, %r17, %r31;
	cvt.u64.u32 %rd33, %r32;
	add.u64 %rd34, %rd10, %rd33;
	mov.u64 %rd35, %rd34;
	cvt.u64.u32 %rd36, %r5;
	mul.lo.s64 %rd37, %rd36, %rd13;
	mov.u64 %rd38, %rd37;
	mov.u32 %r39, 2;
	shl.b64 %rd40, %rd37, %r39;
	add.u64 %rd41, %rd9, %rd40;
	mov.u64 %rd42, %rd41;
	mov.u32 %r43, 0;
	cvt.u64.u32 %rd44, %r43;
	mov.u64 %rd12, %rd44;
loop_0_start:
	mov.u32 %r45, 1073741823;
	cvt.u64.u32 %rd46, %r45;
	setp.gt.u64 %p47, %rd38, %rd46;
	@%p47 bra block_6_end;
	add.u64 %rd48, %rd30, %rd14;
	mov.u64 %rd30, %rd48;
	mov.u32 %r49, 1073741823;
	cvt.u64.u32 %rd50, %r49;
	setp.gt.u64 %p51, %rd48, %rd50;
	@%p51 bra block_6_end;
	mov.u32 %r52, 1;
	cvt.u64.u32 %rd53, %r52;
	add.u64 %rd54, %rd38, %rd53;
	mov.u64 %rd38, %rd54;
	ld.global.u32 %r55, [%rd35];
	ld.global.u32 %r56, [%rd42];
	mul.lo.s32 %r57, %r55, %r56;
	cvt.u64.u32 %rd58, %r57;
	add.u64 %rd59, %rd58, %rd12;
	mov.u64 %rd12, %rd59;
	mov.u32 %r60, 4;
	cvt.u64.u32 %rd61, %r60;
	add.u64 %rd62, %rd42, %rd61;
	mov.u64 %rd42, %rd62;
	add.u64 %rd63, %rd27, %rd35;
	mov.u64 %rd35, %rd63;
	mov.u32 %r64, 1;
	cvt.u64.u32 %rd65, %r64;
	sub.u64 %rd66, %rd13, %rd65;
	mov.u64 %rd13, %rd66;
	setp.ne.u64 %p67, %rd66, 0;
	@%p67 bra loop_0_start;
loop_0_end:
block_7_end:
	cvt.u64.u32 %rd68, %r5;
	mul.lo.s64 %rd69, %rd68, %rd14;
	cvt.u64.u32 %rd70, %r17;
	add.u64 %rd71, %rd69, %rd70;
	mov.u64 %rd38, %rd71;
	mov.u32 %r72, 1073741823;
	cvt.u64.u32 %rd73, %r72;
	setp.gt.u64 %p74, %rd71, %rd73;
	@%p74 bra block_6_end;
	mov.u32 %r75, 2;
	shl.b64 %rd76, %rd38, %r75;
	add.u64 %rd77, %rd11, %rd76;
	cvt.u32.u64 %r78, %rd12;
	st.global.u32 [%rd77], %r78;
	bra block_5_end;
block_6_end:
	trap;
block_5_end:
matrix_mul_kernel_end:
}



// ===== COMPILED SASS (sm_100) =====

	.target	sm_100

	.elftype	@"ET_EXEC"


//--------------------- .note.nv.tkinfo           --------------------------
	.section	.note.nv.tkinfo,"",@"SHT_NOTE"
	.sectionflags	@"SHF_NOTE_NV_TKINFO"
	.tkinfo
        /*0018*/ 	.word	0x00000002
        /*0030*/ 	.string	""
        /*0030*/ 	.string	"ptxas"
        /*0030*/ 	.string	"Cuda compilation tools, release 13.0, V13.0.88"
        /*0030*/ 	.string	"Build cuda_13.0.r13.0/compiler.36424714_0"
        /*0030*/ 	.string	"-arch sm_100 "



//--------------------- .note.nv.cuinfo           --------------------------
	.section	.note.nv.cuinfo,"",@"SHT_NOTE"
	.sectionflags	@"SHF_NOTE_NV_CUINFO"
        /*0018*/ 	.short	0x0002
        /*001a*/ 	.short	0x0050
        /*001c*/ 	.short	0x0082
	.zero		2


//--------------------- .nv.info                  --------------------------
	.section	.nv.info,"",@"SHT_CUDA_INFO"
	.align	4


	//----- nvinfo : EIATTR_REGCOUNT
	.align		4
        /*0000*/ 	.byte	0x04, 0x2f
        /*0002*/ 	.short	(.L_1 - .L_0)
	.align		4
.L_0:
        /*0004*/ 	.word	index@(matrix_mul_kernel)
        /*0008*/ 	.word	0x00000016


	//----- nvinfo : EIATTR_FRAME_SIZE
	.align		4
.L_1:
        /*000c*/ 	.byte	0x04, 0x11
        /*000e*/ 	.short	(.L_3 - .L_2)
	.align		4
.L_2:
        /*0010*/ 	.word	index@(matrix_mul_kernel)
        /*0014*/ 	.word	0x00000000


	//----- nvinfo : EIATTR_MIN_STACK_SIZE
	.align		4
.L_3:
        /*0018*/ 	.byte	0x04, 0x12
        /*001a*/ 	.short	(.L_5 - .L_4)
	.align		4
.L_4:
        /*001c*/ 	.word	index@(matrix_mul_kernel)
        /*0020*/ 	.word	0x00000000
.L_5:


//--------------------- .nv.compat                --------------------------
	.section	.nv.compat,"",@"SHT_CUDA_COMPAT_INFO"
	.align	4
        /*0000*/ 	.byte	0x02, 0x09, 0x00, 0x00, 0x02, 0x02, 0x01, 0x00, 0x02, 0x05, 0x05, 0x00, 0x03, 0x07, 0x01, 0x01
        /*0010*/ 	.byte	0x02, 0x03, 0x00, 0x00, 0x02, 0x06, 0x01, 0x00, 0x04, 0x0b, 0x08, 0x00, 0x09, 0x00, 0x00, 0x00
        /*0020*/ 	.byte	0x00, 0x00, 0x00, 0x00


//--------------------- .nv.info.matrix_mul_kernel --------------------------
	.section	.nv.info.matrix_mul_kernel,"",@"SHT_CUDA_INFO"
	.sectionflags	@""
	.align	4


	//----- nvinfo : EIATTR_CUDA_API_VERSION
	.align		4
        /*0000*/ 	.byte	0x04, 0x37
        /*0002*/ 	.short	(.L_7 - .L_6)
.L_6:
        /*0004*/ 	.word	0x00000082


	//----- nvinfo : EIATTR_KPARAM_INFO
	.align		4
.L_7:
        /*0008*/ 	.byte	0x04, 0x17
        /*000a*/ 	.short	(.L_9 - .L_8)
.L_8:
        /*000c*/ 	.word	0x00000000
        /*0010*/ 	.short	0x0005
        /*0012*/ 	.short	0x0028
        /*0014*/ 	.byte	0x00, 0xf0, 0x21, 0x00


	//----- nvinfo : EIATTR_KPARAM_INFO
	.align		4
.L_9:
        /*0018*/ 	.byte	0x04, 0x17
        /*001a*/ 	.short	(.L_11 - .L_10)
.L_10:
        /*001c*/ 	.word	0x00000000
        /*0020*/ 	.short	0x0004
        /*0022*/ 	.short	0x0020
        /*0024*/ 	.byte	0x00, 0xf0, 0x21, 0x00


	//----- nvinfo : EIATTR_KPARAM_INFO
	.align		4
.L_11:
        /*0028*/ 	.byte	0x04, 0x17
        /*002a*/ 	.short	(.L_13 - .L_12)
.L_12:
        /*002c*/ 	.word	0x00000000
        /*0030*/ 	.short	0x0003
        /*0032*/ 	.short	0x0018
        /*0034*/ 	.byte	0x00, 0xf0, 0x21, 0x00


	//----- nvinfo : EIATTR_KPARAM_INFO
	.align		4
.L_13:
        /*0038*/ 	.byte	0x04, 0x17
        /*003a*/ 	.short	(.L_15 - .L_14)
.L_14:
        /*003c*/ 	.word	0x00000000
        /*0040*/ 	.short	0x0002
        /*0042*/ 	.short	0x0010
        /*0044*/ 	.byte	0x00, 0xf0, 0x21, 0x00


	//----- nvinfo : EIATTR_KPARAM_INFO
	.align		4
.L_15:
        /*0048*/ 	.byte	0x04, 0x17
        /*004a*/ 	.short	(.L_17 - .L_16)
.L_16:
        /*004c*/ 	.word	0x00000000
        /*0050*/ 	.short	0x0001
        /*0052*/ 	.short	0x0008
        /*0054*/ 	.byte	0x00, 0xf0, 0x21, 0x00


	//----- nvinfo : EIATTR_KPARAM_INFO
	.align		4
.L_17:
        /*0058*/ 	.byte	0x04, 0x17
        /*005a*/ 	.short	(.L_19 - .L_18)
.L_18:
        /*005c*/ 	.word	0x00000000
        /*0060*/ 	.short	0x0000
        /*0062*/ 	.short	0x0000
        /*0064*/ 	.byte	0x00, 0xf0, 0x21, 0x00


	//----- nvinfo : EIATTR_SPARSE_MMA_MASK
	.align		4
.L_19:
        /*0068*/ 	.byte	0x03, 0x50
        /*006a*/ 	.short	0x0000


	//----- nvinfo : EIATTR_MAXREG_COUNT
	.align		4
        /*006c*/ 	.byte	0x03, 0x1b
        /*006e*/ 	.short	0x00ff


	//----- nvinfo : EIATTR_MERCURY_ISA_VERSION
	.align		4
        /*0070*/ 	.byte	0x03, 0x5f
        /*0072*/ 	.short	0x0101


	//----- nvinfo : EIATTR_VRC_CTA_INIT_COUNT
	.align		4
        /*0074*/ 	.byte	0x02, 0x4a
	.zero		1
	.zero		1


	//----- nvinfo : EIATTR_EXIT_INSTR_OFFSETS
	.align		4
        /*0078*/ 	.byte	0x04, 0x1c
        /*007a*/ 	.short	(.L_21 - .L_20)


	//   ....[0]....
.L_20:
        /*007c*/ 	.word	0x00000080


	//   ....[1]....
        /*0080*/ 	.word	0x00000120


	//   ....[2]....
        /*0084*/ 	.word	0x000004f0


	//----- nvinfo : EIATTR_CRS_STACK_SIZE
	.align		4
.L_21:
        /*0088*/ 	.byte	0x04, 0x1e
        /*008a*/ 	.short	(.L_23 - .L_22)
.L_22:
        /*008c*/ 	.word	0x00000000


	//----- nvinfo : EIATTR_CBANK_PARAM_SIZE
	.align		4
.L_23:
        /*0090*/ 	.byte	0x03, 0x19
        /*0092*/ 	.short	0x0030


	//----- nvinfo : EIATTR_PARAM_CBANK
	.align		4
        /*0094*/ 	.byte	0x04, 0x0a
        /*0096*/ 	.short	(.L_25 - .L_24)
	.align		4
.L_24:
        /*0098*/ 	.word	index@(.nv.constant0.matrix_mul_kernel)
        /*009c*/ 	.short	0x0380
        /*009e*/ 	.short	0x0030


	//----- nvinfo : EIATTR_SW_WAR
	.align		4
.L_25:
        /*00a0*/ 	.byte	0x04, 0x36
        /*00a2*/ 	.short	(.L_27 - .L_26)
.L_26:
        /*00a4*/ 	.word	0x00000008
.L_27:


//--------------------- .nv.callgraph             --------------------------
	.section	.nv.callgraph,"",@"SHT_CUDA_CALLGRAPH"
	.align	4
	.sectionentsize	8
	.align		4
        /*0000*/ 	.word	0x00000000
	.align		4
        /*0004*/ 	.word	0xffffffff
	.align		4
        /*0008*/ 	.word	0x00000000
	.align		4
        /*000c*/ 	.word	0xfffffffe
	.align		4
        /*0010*/ 	.word	0x00000000
	.align		4
        /*0014*/ 	.word	0xfffffffd
	.align		4
        /*0018*/ 	.word	0x00000000
	.align		4
        /*001c*/ 	.word	0xfffffffc


//--------------------- .text.matrix_mul_kernel   --------------------------
	.section	.text.matrix_mul_kernel,"ax",@progbits
	.align	128
        .global         matrix_mul_kernel
        .type           matrix_mul_kernel,@function
        .size           matrix_mul_kernel,(.L_x_5 - matrix_mul_kernel)
        .other          matrix_mul_kernel,@"STO_CUDA_ENTRY STV_DEFAULT"
matrix_mul_kernel:
.text.matrix_mul_kernel:
[----:B------:R-:W-:Y:S01]  /*0000*/  LDC R1, c[0x0][0x37c] ;  /* 0x0000df00ff017b82 */ /* 0x000fe20000000800 */
[----:B------:R-:W0:Y:S07]  /*0010*/  S2R R3, SR_TID.Y ;  /* 0x0000000000037919 */ /* 0x000e2e0000002200 */
[----:B------:R-:W0:Y:S01]  /*0020*/  S2UR UR4, SR_CTAID.Y ;  /* 0x00000000000479c3 */ /* 0x000e220000002600 */
[----:B------:R-:W1:Y:S07]  /*0030*/  LDCU.64 UR6, c[0x0][0x398] ;  /* 0x00007300ff0677ac */ /* 0x000e6e0008000a00 */
[----:B------:R-:W0:Y:S02]  /*0040*/  LDC R6, c[0x0][0x364] ;  /* 0x0000d900ff067b82 */ /* 0x000e240000000800 */
[----:B0-----:R-:W-:-:S05]  /*0050*/  IMAD R6, R6, UR4, R3 ;  /* 0x0000000406067c24 */ /* 0x001fca000f8e0203 */
[----:B-1----:R-:W-:-:S04]  /*0060*/  ISETP.GE.U32.AND P0, PT, R6, UR6, PT ;  /* 0x0000000606007c0c */ /* 0x002fc8000bf06070 */
[----:B------:R-:W-:-:S13]  /*0070*/  ISETP.GE.U32.AND.EX P0, PT, RZ, UR7, PT, P0 ;  /* 0x00000007ff007c0c */ /* 0x000fda000bf06100 */
[----:B------:R-:W-:Y:S05]  /*0080*/  @P0 EXIT ;  /* 0x000000000000094d */ /* 0x000fea0003800000 */
[----:B------:R-:W0:Y:S01]  /*0090*/  S2R R0, SR_TID.X ;  /* 0x0000000000007919 */ /* 0x000e220000002100 */
[----:B------:R-:W0:Y:S01]  /*00a0*/  S2UR UR4, SR_CTAID.X ;  /* 0x00000000000479c3 */ /* 0x000e220000002500 */
[----:B------:R-:W1:Y:S07]  /*00b0*/  LDCU.64 UR6, c[0x0][0x3a8] ;  /* 0x00007500ff0677ac */ /* 0x000e6e0008000a00 */
[----:B------:R-:W0:Y:S01]  /*00c0*/  LDC R7, c[0x0][0x360] ;  /* 0x0000d800ff077b82 */ /* 0x000e220000000800 */
[----:B-1----:R-:W-:-:S02]  /*00d0*/  IMAD.U32 R18, RZ, RZ, UR6 ;  /* 0x00000006ff127e24 */ /* 0x002fc4000f8e00ff */
[----:B------:R-:W-:Y:S02]  /*00e0*/  IMAD.U32 R19, RZ, RZ, UR7 ;  /* 0x00000007ff137e24 */ /* 0x000fe4000f8e00ff */
[----:B0-----:R-:W-:-:S05]  /*00f0*/  IMAD R7, R7, UR4, R0 ;  /* 0x0000000407077c24 */ /* 0x001fca000f8e0200 */
[----:B------:R-:W-:-:S04]  /*0100*/  ISETP.GE.U32.AND P0, PT, R7, R18, PT ;  /* 0x000000120700720c */ /* 0x000fc80003f06070 */
[----:B------:R-:W-:-:S13]  /*0110*/  ISETP.GE.U32.AND.EX P0, PT, RZ, R19, PT, P0 ;  /* 0x00000013ff00720c */ /* 0x000fda0003f06100 */
[----:B------:R-:W-:Y:S05]  /*0120*/  @P0 EXIT ;  /* 0x000000000000094d */ /* 0x000fea0003800000 */
[----:B------:R-:W0:Y:S01]  /*0130*/  LDCU UR6, c[0x0][0x3a0] ;  /* 0x00007400ff0677ac */ /* 0x000e220008000800 */
[----:B------:R-:W-:Y:S01]  /*0140*/  BSSY.RECONVERGENT B0, `(.L_x_0) ;  /* 0x000003c000007945 */ /* 0x000fe20003800200 */
[----:B------:R-:W1:Y:S01]  /*0150*/  LDCU.64 UR4, c[0x0][0x358] ;  /* 0x00006b00ff0477ac */ /* 0x000e620008000a00 */
[----:B0-----:R-:W-:-:S13]  /*0160*/  ISETP.NE.U32.AND P0, PT, RZ, UR6, PT ;  /* 0x00000006ff007c0c */ /* 0x001fda000bf05070 */
[----:B------:R-:W-:Y:S01]  /*0170*/  @!P0 IMAD.MOV.U32 R0, RZ, RZ, RZ ;  /* 0x000000ffff008224 */ /* 0x000fe200078e00ff */
[----:B-1----:R-:W-:Y:S06]  /*0180*/  @!P0 BRA `(.L_x_1) ;  /* 0x0000000000b08947 */ /* 0x002fec0003800000 */
[----:B------:R-:W0:Y:S01]  /*0190*/  LDCU.128 UR8, c[0x0][0x380] ;  /* 0x00007000ff0877ac */ /* 0x000e220008000c00 */
[----:B------:R-:W-:Y:S01]  /*01a0*/  IMAD.WIDE.U32 R2, R6, UR6, RZ ;  /* 0x0000000606027c25 */ /* 0x000fe2000f8e00ff */
[C---:B------:R-:W-:Y:S01]  /*01b0*/  SHF.L.U64.HI R12, R18.reuse, 0x2, R19 ;  /* 0x00000002120c7819 */ /* 0x040fe20000010213 */
[----:B------:R-:W1:Y:S02]  /*01c0*/  LDCU UR7, c[0x0][0x3a4] ;  /* 0x00007480ff0777ac */ /* 0x000e640008000800 */
[----:B------:R-:W-:Y:S02]  /*01d0*/  IMAD.MOV.U32 R11, RZ, RZ, R2 ;  /* 0x000000ffff0b7224 */ /* 0x000fe400078e0002 */
[----:B------:R-:W-:Y:S01]  /*01e0*/  IMAD.SHL.U32 R17, R18, 0x4, RZ ;  /* 0x0000000412117824 */ /* 0x000fe200078e00ff */
[----:B------:R-:W2:Y:S01]  /*01f0*/  LDCU.64 UR12, c[0x0][0x3a0] ;  /* 0x00007400ff0c77ac */ /* 0x000ea20008000a00 */
[----:B------:R-:W-:Y:S01]  /*0200*/  IMAD.MOV.U32 R0, RZ, RZ, RZ ;  /* 0x000000ffff007224 */ /* 0x000fe200078e00ff */
[----:B------:R-:W3:Y:S01]  /*0210*/  LDCU.64 UR14, c[0x0][0x3a8] ;  /* 0x00007500ff0e77ac */ /* 0x000ee20008000a00 */
[----:B0-----:R-:W-:-:S02]  /*0220*/  LEA R4, P0, R7, UR10, 0x2 ;  /* 0x0000000a07047c11 */ /* 0x001fc4000f8010ff */
[----:B------:R-:W-:Y:S01]  /*0230*/  LEA R10, P1, R2, UR8, 0x2 ;  /* 0x00000008020a7c11 */ /* 0x000fe2000f8210ff */
[----:B-1----:R-:W-:Y:S02]  /*0240*/  IMAD R13, R6, UR7, R3 ;  /* 0x00000007060d7c24 */ /* 0x002fe4000f8e0203 */
[----:B------:R-:W-:Y:S01]  /*0250*/  IMAD.X R15, RZ, RZ, UR11, P0 ;  /* 0x0000000bff0f7e24 */ /* 0x000fe200080e06ff */
[----:B------:R-:W-:Y:S01]  /*0260*/  IADD3 R8, P0, PT, R7, -R18, RZ ;  /* 0x8000001207087210 */ /* 0x000fe20007f1e0ff */
[----:B--2---:R-:W-:Y:S01]  /*0270*/  IMAD.U32 R14, RZ, RZ, UR12 ;  /* 0x0000000cff0e7e24 */ /* 0x004fe2000f8e00ff */
[----:B------:R-:W-:Y:S01]  /*0280*/  LEA.HI.X R3, R2, UR9, R13, 0x2, P1 ;  /* 0x0000000902037c11 */ /* 0x000fe200088f140d */
[----:B------:R-:W-:Y:S02]  /*0290*/  IMAD.U32 R16, RZ, RZ, UR13 ;  /* 0x0000000dff107e24 */ /* 0x000fe4000f8e00ff */
[----:B---3--:R-:W-:-:S08]  /*02a0*/  IMAD.X R9, RZ, RZ, ~R19, P0 ;  /* 0x000000ffff097224 */ /* 0x008fd000000e0e13 */
.L_x_3:
[----:B------:R-:W-:-:S04]  /*02b0*/  ISETP.GT.U32.AND P0, PT, R11, 0x3fffffff, PT ;  /* 0x3fffffff0b00780c */ /* 0x000fc80003f04070 */
[----:B------:R-:W-:-:S13]  /*02c0*/  ISETP.GT.U32.AND.EX P0, PT, R13, RZ, PT, P0 ;  /* 0x000000ff0d00720c */ /* 0x000fda0003f04100 */
[----:B------:R-:W-:Y:S05]  /*02d0*/  @P0 BRA `(.L_x_2) ;  /* 0x0000000000880947 */ /* 0x000fea0003800000 */
[----:B------:R-:W-:Y:S02]  /*02e0*/  IMAD.U32 R18, RZ, RZ, UR14 ;  /* 0x0000000eff127e24 */ /* 0x000fe4000f8e00ff */
[----:B------:R-:W-:-:S03]  /*02f0*/  IMAD.U32 R19, RZ, RZ, UR15 ;  /* 0x0000000fff137e24 */ /* 0x000fc6000f8e00ff */
[----:B------:R-:W-:-:S04]  /*0300*/  IADD3 R8, P1, PT, R8, R18, RZ ;  /* 0x0000001208087210 */ /* 0x000fc80007f3e0ff */
[----:B------:R-:W-:Y:S01]  /*0310*/  ISETP.GT.U32.AND P0, PT, R8, 0x3fffffff, PT ;  /* 0x3fffffff0800780c */ /* 0x000fe20003f04070 */
[----:B------:R-:W-:-:S05]  /*0320*/  IMAD.X R9, R9, 0x1, R19, P1 ;  /* 0x0000000109097824 */ /* 0x000fca00008e0613 */
[----:B------:R-:W-:-:S13]  /*0330*/  ISETP.GT.U32.AND.EX P0, PT, R9, RZ, PT, P0 ;  /* 0x000000ff0900720c */ /* 0x000fda0003f04100 */
[----:B------:R-:W-:Y:S05]  /*0340*/  @P0 BRA `(.L_x_2) ;  /* 0x00000000006c0947 */ /* 0x000fea0003800000 */
[----:B------:R-:W-:Y:S02]  /*0350*/  IMAD.MOV.U32 R5, RZ, RZ, R15 ;  /* 0x000000ffff057224 */ /* 0x000fe400078e000f */
[----:B------:R-:W-:-:S04]  /*0360*/  IMAD.MOV.U32 R2, RZ, RZ, R10 ;  /* 0x000000ffff027224 */ /* 0x000fc800078e000a */
[----:B------:R0:W2:Y:S04]  /*0370*/  LDG.E R5, desc[UR4][R4.64] ;  /* 0x0000000404057981 */ /* 0x0000a8000c1e1900 */
[----:B------:R1:W2:Y:S01]  /*0380*/  LDG.E R2, desc[UR4][R2.64] ;  /* 0x0000000402027981 */ /* 0x0002a2000c1e1900 */
[----:B------:R-:W-:Y:S02]  /*0390*/  IADD3 R14, P0, PT, R14, -0x1, RZ ;  /* 0xffffffff0e0e7810 */ /* 0x000fe40007f1e0ff */
[----:B------:R-:W-:Y:S02]  /*03a0*/  IADD3 R11, P1, PT, R11, 0x1, RZ ;  /* 0x000000010b0b7810 */ /* 0x000fe40007f3e0ff */
[----:B------:R-:W-:Y:S02]  /*03b0*/  IADD3.X R16, PT, PT, R16, -0x1, RZ, P0, !PT ;  /* 0xffffffff10107810 */ /* 0x000fe400007fe4ff */
[----:B------:R-:W-:Y:S01]  /*03c0*/  ISETP.NE.U32.AND P0, PT, R14, RZ, PT ;  /* 0x000000ff0e00720c */ /* 0x000fe20003f05070 */
[----:B------:R-:W-:Y:S01]  /*03d0*/  IMAD.X R13, RZ, RZ, R13, P1 ;  /* 0x000000ffff0d7224 */ /* 0x000fe200008e060d */
[----:B------:R-:W-:-:S02]  /*03e0*/  IADD3 R10, P2, PT, R10, 0x4, RZ ;  /* 0x000000040a0a7810 */ /* 0x000fc40007f5e0ff */
[----:B------:R-:W-:Y:S02]  /*03f0*/  ISETP.NE.U32.AND.EX P0, PT, R16, RZ, PT, P0 ;  /* 0x000000ff1000720c */ /* 0x000fe40003f05100 */
[----:B0-----:R-:W-:Y:S01]  /*0400*/  IADD3 R4, P3, PT, R4, R17, RZ ;  /* 0x0000001104047210 */ /* 0x001fe20007f7e0ff */
[----:B-1----:R-:W-:-:S04]  /*0410*/  IMAD.X R3, RZ, RZ, R3, P2 ;  /* 0x000000ffff037224 */ /* 0x002fc800010e0603 */
[----:B------:R-:W-:Y:S02]  /*0420*/  IMAD.X R15, R15, 0x1, R12, P3 ;  /* 0x000000010f0f7824 */ /* 0x000fe400018e060c */
[----:B--2---:R-:W-:-:S04]  /*0430*/  IMAD R0, R5, R2, R0 ;  /* 0x0000000205007224 */ /* 0x004fc800078e0200 */
[----:B------:R-:W-:Y:S05]  /*0440*/  @P0 BRA `(.L_x_3) ;  /* 0xfffffffc00980947 */ /* 0x000fea000383ffff */
.L_x_1:
[----:B------:R-:W-:-:S04]  /*0450*/  IMAD.WIDE.U32 R2, R6, R18, RZ ;  /* 0x0000001206027225 */ /* 0x000fc800078e00ff */
[----:B------:R-:W-:Y:S01]  /*0460*/  IMAD R4, R6, R19, R3 ;  /* 0x0000001306047224 */ /* 0x000fe200078e0203 */
[----:B------:R-:W-:-:S05]  /*0470*/  IADD3 R3, P0, PT, R7, R2, RZ ;  /* 0x0000000207037210 */ /* 0x000fca0007f1e0ff */
[----:B------:R-:W-:Y:S01]  /*0480*/  IMAD.X R4, RZ, RZ, R4, P0 ;  /* 0x000000ffff047224 */ /* 0x000fe200000e0604 */
[----:B------:R-:W-:-:S04]  /*0490*/  ISETP.GT.U32.AND P0, PT, R3, 0x3fffffff, PT ;  /* 0x3fffffff0300780c */ /* 0x000fc80003f04070 */
[----:B------:R-:W-:-:S13]  /*04a0*/  ISETP.GT.U32.AND.EX P0, PT, R4, RZ, PT, P0 ;  /* 0x000000ff0400720c */ /* 0x000fda0003f04100 */
[----:B------:R-:W0:Y:S02]  /*04b0*/  @!P0 LDC.64 R6, c[0x0][0x390] ;  /* 0x0000e400ff068b82 */ /* 0x000e240000000a00 */
[----:B0-----:R-:W-:-:S04]  /*04c0*/  @!P0 LEA R2, P1, R3, R6, 0x2 ;  /* 0x0000000603028211 */ /* 0x001fc800078210ff */
[----:B------:R-:W-:-:S05]  /*04d0*/  @!P0 LEA.HI.X R3, R3, R7, R4, 0x2, P1 ;  /* 0x0000000703038211 */ /* 0x000fca00008f1404 */
[----:B------:R0:W-:Y:S01]  /*04e0*/  @!P0 STG.E desc[UR4][R2.64], R0 ;  /* 0x0000000002008986 */ /* 0x0001e2000c101904 */
[----:B------:R-:W-:Y:S05]  /*04f0*/  @!P0 EXIT ;  /* 0x000000000000894d */ /* 0x000fea0003800000 */
.L_x_2:
[----:B------:R-:W-:Y:S05]  /*0500*/  BSYNC.RECONVERGENT B0 ;  /* 0x0000000000007941 */ /* 0x000fea0003800200 */
.L_x_0:
[----:B0-----:R-:W-:Y:S05]  /*0510*/  BPT.TRAP 0x1 ;  /* 0x000000040000795c */ /* 0x001fea0000300000 */
.L_x_4:
[----:B------:R-:W-:-:S00]  /*0520*/  BRA `(.L_x_4) ;  /* 0xfffffffc00fc7947 */ /* 0x000fc0000383ffff */
[----:B------:R-:W-:-:S00]  /*0530*/  NOP ;  /* 0x0000000000007918 */ /* 0x000fc00000000000 */
        /* <DEDUP_REMOVED lines=12> */
.L_x_5:


//--------------------- .nv.shared.reserved.0     --------------------------
	.section	.nv.shared.reserved.0,"aw",@nobits
	.weak		__nv_reservedSMEM_offset_0_alias
	.size		__nv_reservedSMEM_offset_0_alias, 0, 64
	.other		__nv_reservedSMEM_offset_0_alias,@"STO_CUDA_RESERVED_SHARED STV_DEFAULT"
__nv_reservedSMEM_offset_0_alias:
	.zero		0
	.zero		64


//--------------------- .nv.constant0.matrix_mul_kernel --------------------------
	.section	.nv.constant0.matrix_mul_kernel,"a",@progbits
	.sectionflags	@""
	.align	4
.nv.constant0.matrix_mul_kernel:
	.zero		944


//--------------------- SYMBOLS --------------------------

	.type		.nv.reservedSmem.offset0,@object
	.size		.nv.reservedSmem.offset0,0x4
